//
// Generated by NVIDIA NVVM Compiler
//
// Compiler Build ID: CL-36424714
// Cuda compilation tools, release 13.0, V13.0.88
// Based on NVVM 20.0.0
//

.version 9.0
.target sm_100
.address_size 64

	// .globl	_Z13reverseKernelPii

.visible .entry _Z13reverseKernelPii(
	.param .u64 .ptr .align 1 _Z13reverseKernelPii_param_0,
	.param .u32 _Z13reverseKernelPii_param_1
)
{
	.reg .pred 	%p<3>;
	.reg .b32 	%r<13>;
	.reg .b64 	%rd<5>;

	ld.param.u64 	%rd2, [_Z13reverseKernelPii_param_0];
	ld.param.u32 	%r6, [_Z13reverseKernelPii_param_1];
	mov.u32 	%r1, %ntid.x;
	mov.u32 	%r7, %ctaid.x;
	mov.u32 	%r8, %tid.x;
	mad.lo.s32 	%r9, %r7, %r1, %r8;
	not.b32 	%r10, %r9;
	add.s32 	%r12, %r6, %r10;
	setp.lt.s32 	%p1, %r12, 0;
	@%p1 bra 	$L__BB0_3;
	mov.u32 	%r11, %nctaid.x;
	mul.lo.s32 	%r3, %r1, %r11;
	cvta.to.global.u64 	%rd1, %rd2;
$L__BB0_2:
	mul.wide.u32 	%rd3, %r12, 4;
	add.s64 	%rd4, %rd1, %rd3;
	st.global.u32 	[%rd4], %r12;
	sub.s32 	%r12, %r12, %r3;
	setp.gt.s32 	%p2, %r12, -1;
	@%p2 bra 	$L__BB0_2;
$L__BB0_3:
	ret;

}


// ===== COMPILED SASS (sm_100) =====

	.target	sm_100

	.elftype	@"ET_EXEC"


//--------------------- .note.nv.tkinfo           --------------------------
	.section	.note.nv.tkinfo,"",@"SHT_NOTE"
	.sectionflags	@"SHF_NOTE_NV_TKINFO"
	.tkinfo
        /*0018*/ 	.word	0x00000002
        /*0030*/ 	.string	""
        /*0030*/ 	.string	"ptxas"
        /*0030*/ 	.string	"Cuda compilation tools, release 13.0, V13.0.88"
        /*0030*/ 	.string	"Build cuda_13.0.r13.0/compiler.36424714_0"
        /*0030*/ 	.string	"-arch sm_100 -m 64 "



//--------------------- .note.nv.cuinfo           --------------------------
	.section	.note.nv.cuinfo,"",@"SHT_NOTE"
	.sectionflags	@"SHF_NOTE_NV_CUINFO"
        /*0018*/ 	.short	0x0002
        /*001a*/ 	.short	0x0064
        /*001c*/ 	.short	0x0082
	.zero		2


//--------------------- .nv.info                  --------------------------
	.section	.nv.info,"",@"SHT_CUDA_INFO"
	.align	4


	//----- nvinfo : EIATTR_REGCOUNT
	.align		4
        /*0000*/ 	.byte	0x04, 0x2f
        /*0002*/ 	.short	(.L_1 - .L_0)
	.align		4
.L_0:
        /*0004*/ 	.word	index@(_Z13reverseKernelPii)
        /*0008*/ 	.word	0x00000008


	//----- nvinfo : EIATTR_FRAME_SIZE
	.align		4
.L_1:
        /*000c*/ 	.byte	0x04, 0x11
        /*000e*/ 	.short	(.L_3 - .L_2)
	.align		4
.L_2:
        /*0010*/ 	.word	index@(_Z13reverseKernelPii)
        /*0014*/ 	.word	0x00000000


	//----- nvinfo : EIATTR_MIN_STACK_SIZE
	.align		4
.L_3:
        /*0018*/ 	.byte	0x04, 0x12
        /*001a*/ 	.short	(.L_5 - .L_4)
	.align		4
.L_4:
        /*001c*/ 	.word	index@(_Z13reverseKernelPii)
        /*0020*/ 	.word	0x00000000
.L_5:


//--------------------- .nv.compat                --------------------------
	.section	.nv.compat,"",@"SHT_CUDA_COMPAT_INFO"
	.align	4
        /*0000*/ 	.byte	0x02, 0x09, 0x00, 0x00, 0x02, 0x02, 0x01, 0x00, 0x02, 0x05, 0x05, 0x00, 0x03, 0x07, 0x01, 0x01
        /*0010*/ 	.byte	0x02, 0x03, 0x00, 0x00, 0x02, 0x06, 0x01, 0x00, 0x04, 0x0b, 0x08, 0x00, 0x09, 0x00, 0x00, 0x00
        /*0020*/ 	.byte	0x00, 0x00, 0x00, 0x00


//--------------------- .nv.info._Z13reverseKernelPii --------------------------
	.section	.nv.info._Z13reverseKernelPii,"",@"SHT_CUDA_INFO"
	.sectionflags	@""
	.align	4


	//----- nvinfo : EIATTR_CUDA_API_VERSION
	.align		4
        /*0000*/ 	.byte	0x04, 0x37
        /*0002*/ 	.short	(.L_7 - .L_6)
.L_6:
        /*0004*/ 	.word	0x00000082


	//----- nvinfo : EIATTR_KPARAM_INFO
	.align		4
.L_7:
        /*0008*/ 	.byte	0x04, 0x17
        /*000a*/ 	.short	(.L_9 - .L_8)
.L_8:
        /*000c*/ 	.word	0x00000000
        /*0010*/ 	.short	0x0001
        /*0012*/ 	.short	0x0008
        /*0014*/ 	.byte	0x00, 0xf0, 0x11, 0x00


	//----- nvinfo : EIATTR_KPARAM_INFO
	.align		4
.L_9:
        /*0018*/ 	.byte	0x04, 0x17
        /*001a*/ 	.short	(.L_11 - .L_10)
.L_10:
        /*001c*/ 	.word	0x00000000
        /*0020*/ 	.short	0x0000
        /*0022*/ 	.short	0x0000
        /*0024*/ 	.byte	0x00, 0xf5, 0x21, 0x00


	//----- nvinfo : EIATTR_SPARSE_MMA_MASK
	.align		4
.L_11:
        /*0028*/ 	.byte	0x03, 0x50
        /*002a*/ 	.short	0x0000


	//----- nvinfo : EIATTR_MAXREG_COUNT
	.align		4
        /*002c*/ 	.byte	0x03, 0x1b
        /*002e*/ 	.short	0x00ff


	//----- nvinfo : EIATTR_MERCURY_ISA_VERSION
	.align		4
        /*0030*/ 	.byte	0x03, 0x5f
        /*0032*/ 	.short	0x0101


	//----- nvinfo : EIATTR_VRC_CTA_INIT_COUNT
	.align		4
        /*0034*/ 	.byte	0x02, 0x4a
	.zero		1
	.zero		1


	//----- nvinfo : EIATTR_EXIT_INSTR_OFFSETS
	.align		4
        /*0038*/ 	.byte	0x04, 0x1c
        /*003a*/ 	.short	(.L_13 - .L_12)


	//   ....[0]....
.L_12:
        /*003c*/ 	.word	0x00000090


	//   ....[1]....
        /*0040*/ 	.word	0x00000130


	//----- nvinfo : EIATTR_CRS_STACK_SIZE
	.align		4
.L_13:
        /*0044*/ 	.byte	0x04, 0x1e
        /*0046*/ 	.short	(.L_15 - .L_14)
.L_14:
        /*0048*/ 	.word	0x00000000


	//----- nvinfo : EIATTR_CBANK_PARAM_SIZE
	.align		4
.L_15:
        /*004c*/ 	.byte	0x03, 0x19
        /*004e*/ 	.short	0x000c


	//----- nvinfo : EIATTR_PARAM_CBANK
	.align		4
        /*0050*/ 	.byte	0x04, 0x0a
        /*0052*/ 	.short	(.L_17 - .L_16)
	.align		4
.L_16:
        /*0054*/ 	.word	index@(.nv.constant0._Z13reverseKernelPii)
        /*0058*/ 	.short	0x0380
        /*005a*/ 	.short	0x000c


	//----- nvinfo : EIATTR_SW_WAR
	.align		4
.L_17:
        /*005c*/ 	.byte	0x04, 0x36
        /*005e*/ 	.short	(.L_19 - .L_18)
.L_18:
        /*0060*/ 	.word	0x00000008
.L_19:


//--------------------- .nv.callgraph             --------------------------
	.section	.nv.callgraph,"",@"SHT_CUDA_CALLGRAPH"
	.align	4
	.sectionentsize	8
	.align		4
        /*0000*/ 	.word	0x00000000
	.align		4
        /*0004*/ 	.word	0xffffffff
	.align		4
        /*0008*/ 	.word	0x00000000
	.align		4
        /*000c*/ 	.word	0xfffffffe
	.align		4
        /*0010*/ 	.word	0x00000000
	.align		4
        /*0014*/ 	.word	0xfffffffd
	.align		4
        /*0018*/ 	.word	0x00000000
	.align		4
        /*001c*/ 	.word	0xfffffffc


//--------------------- .text._Z13reverseKernelPii --------------------------
	.section	.text._Z13reverseKernelPii,"ax",@progbits
	.align	128
        .global         _Z13reverseKernelPii
        .type           _Z13reverseKernelPii,@function
        .size           _Z13reverseKernelPii,(.L_x_2 - _Z13reverseKernelPii)
        .other          _Z13reverseKernelPii,@"STO_CUDA_ENTRY STV_DEFAULT"
_Z13reverseKernelPii:
.text._Z13reverseKernelPii:
[----:B------:R-:W-:Y:S01]  /*0000*/  LDC R1, c[0x0][0x37c] ;  /* 0x0000df00ff017b82 */ /* 0x000fe20000000800 */
[----:B------:R-:W0:Y:S01]  /*0010*/  S2R R0, SR_CTAID.X ;  /* 0x0000000000007919 */ /* 0x000e220000002500 */
[----:B------:R-:W0:Y:S01]  /*0020*/  LDCU UR4, c[0x0][0x360] ;  /* 0x00006c00ff0477ac */ /* 0x000e220008000800 */
[----:B------:R-:W0:Y:S01]  /*0030*/  S2R R3, SR_TID.X ;  /* 0x0000000000037919 */ /* 0x000e220000002100 */
[----:B------:R-:W1:Y:S01]  /*0040*/  LDCU UR5, c[0x0][0x388] ;  /* 0x00007100ff0577ac */ /* 0x000e620008000800 */
[----:B0-----:R-:W-:-:S05]  /*0050*/  IMAD R0, R0, UR4, R3 ;  /* 0x0000000400007c24 */ /* 0x001fca000f8e0203 */
[----:B------:R-:W-:-:S05]  /*0060*/  LOP3.LUT R0, RZ, R0, RZ, 0x33, !PT ;  /* 0x00000000ff007212 */ /* 0x000fca00078e33ff */
[----:B-1----:R-:W-:-:S05]  /*0070*/  VIADD R0, R0, UR5 ;  /* 0x0000000500007c36 */ /* 0x002fca0008000000 */
[----:B------:R-:W-:-:S13]  /*0080*/  ISETP.GE.AND P0, PT, R0, RZ, PT ;  /* 0x000000ff0000720c */ /* 0x000fda0003f06270 */
[----:B------:R-:W-:Y:S05]  /*0090*/  @!P0 EXIT ;  /* 0x000000000000894d */ /* 0x000fea0003800000 */
[----:B------:R-:W0:Y:S01]  /*00a0*/  LDC.64 R4, c[0x0][0x380] ;  /* 0x0000e000ff047b82 */ /* 0x000e220000000a00 */
[----:B------:R-:W1:Y:S01]  /*00b0*/  LDCU UR5, c[0x0][0x370] ;  /* 0x00006e00ff0577ac */ /* 0x000e620008000800 */
[----:B------:R-:W2:Y:S01]  /*00c0*/  LDCU.64 UR6, c[0x0][0x358] ;  /* 0x00006b00ff0677ac */ /* 0x000ea20008000a00 */
[----:B-1----:R-:W-:-:S12]  /*00d0*/  UIMAD UR4, UR4, UR5, URZ ;  /* 0x00000005040472a4 */ /* 0x002fd8000f8e02ff */
.L_x_0:
[----:B0-----:R-:W-:-:S05]  /*00e0*/  IMAD.WIDE.U32 R2, R0, 0x4, R4 ;  /* 0x0000000400027825 */ /* 0x001fca00078e0004 */
[----:B--2---:R0:W-:Y:S02]  /*00f0*/  STG.E desc[UR6][R2.64], R0 ;  /* 0x0000000002007986 */ /* 0x0041e4000c101906 */
[----:B0-----:R-:W-:-:S04]  /*0100*/  IADD3 R0, PT, PT, R0, -UR4, RZ ;  /* 0x8000000400007c10 */ /* 0x001fc8000fffe0ff */
[----:B------:R-:W-:-:S13]  /*0110*/  ISETP.GT.AND P0, PT, R0, -0x1, PT ;  /* 0xffffffff0000780c */ /* 0x000fda0003f04270 */
[----:B------:R-:W-:Y:S05]  /*0120*/  @P0 BRA `(.L_x_0) ;  /* 0xfffffffc00ec0947 */ /* 0x000fea000383ffff */
[----:B------:R-:W-:Y:S05]  /*0130*/  EXIT ;  /* 0x000000000000794d */ /* 0x000fea0003800000 */
.L_x_1:
[----:B------:R-:W-:-:S00]  /*0140*/  BRA `(.L_x_1) ;  /* 0xfffffffc00fc7947 */ /* 0x000fc0000383ffff */
[----:B------:R-:W-:-:S00]  /*0150*/  NOP ;  /* 0x0000000000007918 */ /* 0x000fc00000000000 */
        /* <DEDUP_REMOVED lines=10> */
.L_x_2:


//--------------------- .nv.shared.reserved.0     --------------------------
	.section	.nv.shared.reserved.0,"aw",@nobits
	.weak		__nv_reservedSMEM_offset_0_alias
	.size		__nv_reservedSMEM_offset_0_alias, 0, 64
	.other		__nv_reservedSMEM_offset_0_alias,@"STO_CUDA_RESERVED_SHARED STV_DEFAULT"
__nv_reservedSMEM_offset_0_alias:
	.zero		0
	.zero		64


//--------------------- .nv.constant0._Z13reverseKernelPii --------------------------
	.section	.nv.constant0._Z13reverseKernelPii,"a",@progbits
	.sectionflags	@""
	.align	4
.nv.constant0._Z13reverseKernelPii:
	.zero		908


//--------------------- SYMBOLS --------------------------

	.type		.nv.reservedSmem.offset0,@object
	.size		.nv.reservedSmem.offset0,0x4
